	.headerflags	@"EF_CUDA_TEXMODE_UNIFIED EF_CUDA_64BIT_ADDRESS EF_CUDA_ACCELERATORS EF_CUDA_SM90 EF_CUDA_VIRTUAL_SM(EF_CUDA_SM90)"
	.elftype	@"ET_EXEC"


//--------------------- .nv.info                  --------------------------
	.section	.nv.info,"",@"SHT_CUDA_INFO"
	.align	4


	//----- nvinfo : EIATTR_REGCOUNT
	.align		4
        /*0000*/ 	.byte	0x04, 0x2f
        /*0002*/ 	.short	(.L_1 - .L_0)
	.align		4
.L_0:
        /*0004*/ 	.word	index@(triton_poi_fused_max_pool2d_with_indices_57)
        /*0008*/ 	.word	0x0000001f


	//----- nvinfo : EIATTR_MIN_STACK_SIZE
	.align		4
.L_1:
        /*000c*/ 	.byte	0x04, 0x12
        /*000e*/ 	.short	(.L_3 - .L_2)
	.align		4
.L_2:
        /*0010*/ 	.word	index@(triton_poi_fused_max_pool2d_with_indices_57)
        /*0014*/ 	.word	0x00000000


	//----- nvinfo : EIATTR_FRAME_SIZE
	.align		4
.L_3:
        /*0018*/ 	.byte	0x04, 0x11
        /*001a*/ 	.short	(.L_5 - .L_4)
	.align		4
.L_4:
        /*001c*/ 	.word	index@(triton_poi_fused_max_pool2d_with_indices_57)
        /*0020*/ 	.word	0x00000000


	//----- nvinfo : EIATTR_MIN_STACK_SIZE
	.align		4
.L_5:
        /*0024*/ 	.byte	0x04, 0x12
        /*0026*/ 	.short	(.L_7 - .L_6)
	.align		4
.L_6:
        /*0028*/ 	.word	index@(triton_poi_fused_max_pool2d_with_indices_57)
        /*002c*/ 	.word	0x00000000
.L_7:


//--------------------- .nv.info.triton_poi_fused_max_pool2d_with_indices_57 --------------------------
	.section	.nv.info.triton_poi_fused_max_pool2d_with_indices_57,"",@"SHT_CUDA_INFO"
	.sectionflags	@""
	.align	4


	//----- nvinfo : EIATTR_CUDA_API_VERSION
	.align		4
        /*0000*/ 	.byte	0x04, 0x37
        /*0002*/ 	.short	(.L_9 - .L_8)
.L_8:
        /*0004*/ 	.word	0x0000007c


	//----- nvinfo : EIATTR_KPARAM_INFO
	.align		4
.L_9:
        /*0008*/ 	.byte	0x04, 0x17
        /*000a*/ 	.short	(.L_11 - .L_10)
.L_10:
        /*000c*/ 	.word	0x00000000
        /*0010*/ 	.short	0x0004
        /*0012*/ 	.short	0x001c
        /*0014*/ 	.byte	0x00, 0xf0, 0x11, 0x00


	//----- nvinfo : EIATTR_KPARAM_INFO
	.align		4
.L_11:
        /*0018*/ 	.byte	0x04, 0x17
        /*001a*/ 	.short	(.L_13 - .L_12)
.L_12:
        /*001c*/ 	.word	0x00000000
        /*0020*/ 	.short	0x0003
        /*0022*/ 	.short	0x0018
        /*0024*/ 	.byte	0x00, 0xf0, 0x11, 0x00


	//----- nvinfo : EIATTR_KPARAM_INFO
	.align		4
.L_13:
        /*0028*/ 	.byte	0x04, 0x17
        /*002a*/ 	.short	(.L_15 - .L_14)
.L_14:
        /*002c*/ 	.word	0x00000000
        /*0030*/ 	.short	0x0002
        /*0032*/ 	.short	0x0010
        /*0034*/ 	.byte	0x00, 0xf4, 0x21, 0x00


	//----- nvinfo : EIATTR_KPARAM_INFO
	.align		4
.L_15:
        /*0038*/ 	.byte	0x04, 0x17
        /*003a*/ 	.short	(.L_17 - .L_16)
.L_16:
        /*003c*/ 	.word	0x00000000
        /*0040*/ 	.short	0x0001
        /*0042*/ 	.short	0x0008
        /*0044*/ 	.byte	0x00, 0xf4, 0x21, 0x00


	//----- nvinfo : EIATTR_KPARAM_INFO
	.align		4
.L_17:
        /*0048*/ 	.byte	0x04, 0x17
        /*004a*/ 	.short	(.L_19 - .L_18)
.L_18:
        /*004c*/ 	.word	0x00000000
        /*0050*/ 	.short	0x0000
        /*0052*/ 	.short	0x0000
        /*0054*/ 	.byte	0x00, 0xf4, 0x21, 0x00


	//----- nvinfo : EIATTR_SPARSE_MMA_MASK
	.align		4
.L_19:
        /*0058*/ 	.byte	0x03, 0x50
        /*005a*/ 	.short	0x0000


	//----- nvinfo : EIATTR_MAXREG_COUNT
	.align		4
        /*005c*/ 	.byte	0x03, 0x1b
        /*005e*/ 	.short	0x00ff


	//----- nvinfo : EIATTR_EXIT_INSTR_OFFSETS
	.align		4
        /*0060*/ 	.byte	0x04, 0x1c
        /*0062*/ 	.short	(.L_21 - .L_20)


	//   ....[0]....
.L_20:
        /*0064*/ 	.word	0x00000e10


	//   ....[1]....
        /*0068*/ 	.word	0x00000e30


	//----- nvinfo : EIATTR_REQNTID
	.align		4
.L_21:
        /*006c*/ 	.byte	0x04, 0x10
        /*006e*/ 	.short	(.L_23 - .L_22)
.L_22:
        /*0070*/ 	.word	0x00000080
        /*0074*/ 	.word	0x00000001
        /*0078*/ 	.word	0x00000001


	//----- nvinfo : EIATTR_CBANK_PARAM_SIZE
	.align		4
.L_23:
        /*007c*/ 	.byte	0x03, 0x19
        /*007e*/ 	.short	0x0020


	//----- nvinfo : EIATTR_PARAM_CBANK
	.align		4
        /*0080*/ 	.byte	0x04, 0x0a
        /*0082*/ 	.short	(.L_25 - .L_24)
	.align		4
.L_24:
        /*0084*/ 	.word	index@(.nv.constant0.triton_poi_fused_max_pool2d_with_indices_57)
        /*0088*/ 	.short	0x0210
        /*008a*/ 	.short	0x0020


	//----- nvinfo : EIATTR_SW_WAR
	.align		4
.L_25:
        /*008c*/ 	.byte	0x04, 0x36
        /*008e*/ 	.short	(.L_27 - .L_26)
.L_26:
        /*0090*/ 	.word	0x00000008
.L_27:


//--------------------- .nv.callgraph             --------------------------
	.section	.nv.callgraph,"",@"SHT_CUDA_CALLGRAPH"
	.align	4
	.sectionentsize	8
	.align		4
        /*0000*/ 	.word	0x00000000
	.align		4
        /*0004*/ 	.word	0xffffffff
	.align		4
        /*0008*/ 	.word	0x00000000
	.align		4
        /*000c*/ 	.word	0xfffffffe
	.align		4
        /*0010*/ 	.word	0x00000000
	.align		4
        /*0014*/ 	.word	0xfffffffd
	.align		4
        /*0018*/ 	.word	0x00000000
	.align		4
        /*001c*/ 	.word	0xfffffffc


//--------------------- .text.triton_poi_fused_max_pool2d_with_indices_57 --------------------------
	.section	.text.triton_poi_fused_max_pool2d_with_indices_57,"ax",@progbits
	.sectionflags	@"SHF_BARRIERS=1"
	.align	128
        .global         triton_poi_fused_max_pool2d_with_indices_57
        .type           triton_poi_fused_max_pool2d_with_indices_57,@function
        .size           triton_poi_fused_max_pool2d_with_indices_57,(.L_x_1 - triton_poi_fused_max_pool2d_with_indices_57)
        .other          triton_poi_fused_max_pool2d_with_indices_57,@"STO_CUDA_ENTRY STV_DEFAULT"
triton_poi_fused_max_pool2d_with_indices_57:
.text.triton_poi_fused_max_pool2d_with_indices_57:
[----:B------:R-:W0:Y:S02]  /*0000*/  LDC R1, c[0x0][0x28] ;  /* 0x00000a00ff017b82 */ /* 0x000e240000000800 */
[----:B------:R-:W1:Y:S01]  /*0010*/  S2R R20, SR_TID.X ;  /* 0x0000000000147919 */ /* 0x000e620000002100 */
[----:B------:R-:W2:Y:S01]  /*0020*/  S2UR UR4, SR_CTAID.Y ;  /* 0x00000000000479c3 */ /* 0x000ea20000002600 */
[----:B------:R-:W-:-:S07]  /*0030*/  ULDC.64 UR8, c[0x0][0x208] ;  /* 0x0000820000087ab9 */ /* 0x000fce0000000a00 */
[----:B------:R-:W3:Y:S08]  /*0040*/  S2UR UR5, SR_CTAID.X ;  /* 0x00000000000579c3 */ /* 0x000ef00000002500 */
[----:B------:R-:W4:Y:S01]  /*0050*/  LDC.64 R4, c[0x0][0x210] ;  /* 0x00008400ff047b82 */ /* 0x000f220000000a00 */
[----:B--2---:R-:W-:Y:S01]  /*0060*/  USHF.L.U32 UR4, UR4, 0x4, URZ ;  /* 0x0000000404047899 */ /* 0x004fe2000800063f */
[----:B-1----:R-:W-:Y:S01]  /*0070*/  SHF.R.U32.HI R0, RZ, 0x3, R20 ;  /* 0x00000003ff007819 */ /* 0x002fe20000011614 */
[----:B------:R-:W-:Y:S01]  /*0080*/  IMAD.SHL.U32 R17, R20, 0x2, RZ ;  /* 0x0000000214117824 */ /* 0x000fe200078e00ff */
[----:B---3--:R-:W-:-:S02]  /*0090*/  USHF.L.U32 UR5, UR5, 0x4, URZ ;  /* 0x0000000405057899 */ /* 0x008fc4000800063f */
[----:B------:R-:W-:Y:S02]  /*00a0*/  SGXT.U32 R0, R0, 0x4 ;  /* 0x000000040000781a */ /* 0x000fe40000000000 */
[----:B------:R-:W-:Y:S02]  /*00b0*/  LOP3.LUT R17, R17, 0xe, RZ, 0xc0, !PT ;  /* 0x0000000e11117812 */ /* 0x000fe400078ec0ff */
[----:B------:R-:W-:Y:S02]  /*00c0*/  LOP3.LUT R18, R0, UR4, RZ, 0xfc, !PT ;  /* 0x0000000400127c12 */ /* 0x000fe4000f8efcff */
[----:B------:R-:W-:Y:S02]  /*00d0*/  LOP3.LUT R19, R17, UR5, RZ, 0xfc, !PT ;  /* 0x0000000511137c12 */ /* 0x000fe4000f8efcff */
[----:B------:R-:W-:Y:S02]  /*00e0*/  LEA.HI R2, R18, R18, RZ, 0x1 ;  /* 0x0000001212027211 */ /* 0x000fe400078f08ff */
[----:B------:R-:W-:-:S02]  /*00f0*/  ISETP.GE.AND P2, PT, R19, 0x260, PT ;  /* 0x000002601300780c */ /* 0x000fc40003f46270 */
[----:B------:R-:W-:Y:S02]  /*0100*/  SHF.R.S32.HI R21, RZ, 0x1, R2 ;  /* 0x00000001ff157819 */ /* 0x000fe40000011402 */
[C---:B------:R-:W-:Y:S02]  /*0110*/  LOP3.LUT R7, R2.reuse, 0xfffffffe, RZ, 0xc0, !PT ;  /* 0xfffffffe02077812 */ /* 0x040fe400078ec0ff */
[----:B------:R-:W-:Y:S02]  /*0120*/  LEA.HI R3, R2, R21, RZ, 0x1 ;  /* 0x0000001502037211 */ /* 0x000fe400078f08ff */
[C---:B------:R-:W-:Y:S01]  /*0130*/  ISETP.LT.AND P0, PT, R18.reuse, 0x10, !P2 ;  /* 0x000000101200780c */ /* 0x040fe20005701270 */
[----:B------:R-:W-:Y:S01]  /*0140*/  IMAD.IADD R16, R18, 0x1, -R7 ;  /* 0x0000000112107824 */ /* 0x000fe200078e0a07 */
[----:B------:R-:W-:Y:S02]  /*0150*/  LOP3.LUT R2, R3, 0xfffffffe, RZ, 0xc0, !PT ;  /* 0xfffffffe03027812 */ /* 0x000fe400078ec0ff */
[----:B------:R-:W-:-:S02]  /*0160*/  CS2R R6, SRZ ;  /* 0x0000000000067805 */ /* 0x000fc4000001ff00 */
[----:B------:R-:W-:Y:S02]  /*0170*/  CS2R R12, SRZ ;  /* 0x00000000000c7805 */ /* 0x000fe4000001ff00 */
[----:B------:R-:W-:Y:S01]  /*0180*/  P2R R24, PR, RZ, 0x1 ;  /* 0x00000001ff187803 */ /* 0x000fe20000000000 */
[----:B------:R-:W-:Y:S01]  /*0190*/  IMAD.IADD R23, R21, 0x1, -R2 ;  /* 0x0000000115177824 */ /* 0x000fe200078e0a02 */
[C---:B------:R-:W-:Y:S01]  /*01a0*/  LEA R22, R16.reuse, 0x2, 0x1 ;  /* 0x0000000210167811 */ /* 0x040fe200078e08ff */
[----:B------:R-:W-:Y:S01]  /*01b0*/  IMAD R2, R16, 0x4c0, R19 ;  /* 0x000004c010027824 */ /* 0x000fe200078e0213 */
[----:B------:R-:W-:Y:S02]  /*01c0*/  P2R R25, PR, RZ, 0x4 ;  /* 0x00000004ff197803 */ /* 0x000fe40000000000 */
[----:B------:R-:W-:Y:S01]  /*01d0*/  LOP3.LUT R3, R23, R16, RZ, 0xfc, !PT ;  /* 0x0000001017037212 */ /* 0x000fe200078efcff */
[----:B------:R-:W-:Y:S01]  /*01e0*/  IMAD R21, R21, 0x1300, R2 ;  /* 0x0000130015157824 */ /* 0x000fe200078e0202 */
[----:B------:R-:W-:-:S02]  /*01f0*/  ISETP.GE.U32.AND P3, PT, R22, 0x4, PT ;  /* 0x000000041600780c */ /* 0x000fc40003f66070 */
[----:B------:R-:W-:Y:S01]  /*0200*/  ISETP.GT.AND P1, PT, R3, -0x1, P0 ;  /* 0xffffffff0300780c */ /* 0x000fe20000724270 */
[C---:B------:R-:W-:Y:S01]  /*0210*/  VIADD R11, R21.reuse, 0x260 ;  /* 0x00000260150b7836 */ /* 0x040fe20000000000 */
[----:B------:R-:W-:Y:S01]  /*0220*/  CS2R R2, SRZ ;  /* 0x0000000000027805 */ /* 0x000fe2000001ff00 */
[----:B----4-:R-:W-:Y:S01]  /*0230*/  IMAD.WIDE R8, R21, 0x4, R4 ;  /* 0x0000000415087825 */ /* 0x010fe200078e0204 */
[----:B------:R-:W-:-:S03]  /*0240*/  ISETP.GT.AND P3, PT, R23, -0x1, !P3 ;  /* 0xffffffff1700780c */ /* 0x000fc60005f64270 */
[----:B------:R-:W-:Y:S01]  /*0250*/  IMAD.WIDE R10, R11, 0x4, R4 ;  /* 0x000000040b0a7825 */ /* 0x000fe200078e0204 */
[----:B------:R-:W-:-:S05]  /*0260*/  ISETP.LT.AND P3, PT, R19, 0x260, P3 ;  /* 0x000002601300780c */ /* 0x000fca0001f61270 */
[----:B------:R-:W2:Y:S04]  /*0270*/  @P1 LDG.E.EL.64 R2, desc[UR8][R8.64] ;  /* 0x0000000808021981 */ /* 0x000ea8000c2e1b00 */
[----:B------:R-:W3:Y:S01]  /*0280*/  @P1 LDG.E.EL.64 R6, desc[UR8][R10.64] ;  /* 0x000000080a061981 */ /* 0x000ee2000c2e1b00 */
[----:B------:R-:W-:Y:S01]  /*0290*/  ISETP.LT.AND P5, PT, R18, 0x10, P3 ;  /* 0x000000101200780c */ /* 0x000fe20001fa1270 */
[----:B------:R-:W-:-:S04]  /*02a0*/  VIADD R15, R21, 0x4c0 ;  /* 0x000004c0150f7836 */ /* 0x000fc80000000000 */
[----:B------:R-:W-:-:S08]  /*02b0*/  IMAD.WIDE R14, R15, 0x4, R4 ;  /* 0x000000040f0e7825 */ /* 0x000fd000078e0204 */
[----:B------:R-:W4:Y:S01]  /*02c0*/  @P5 LDG.E.EL.64 R12, desc[UR8][R14.64] ;  /* 0x000000080e0c5981 */ /* 0x000f22000c2e1b00 */
[----:B--2---:R-:W-:Y:S02]  /*02d0*/  SEL R26, R3, 0xff800000, P1 ;  /* 0xff800000031a7807 */ /* 0x004fe40000800000 */
[----:B------:R-:W-:Y:S02]  /*02e0*/  SEL R3, R2, 0xff800000, P1 ;  /* 0xff80000002037807 */ /* 0x000fe40000800000 */
[----:B---3--:R-:W-:Y:S02]  /*02f0*/  SEL R7, R7, 0xff800000, P1 ;  /* 0xff80000007077807 */ /* 0x008fe40000800000 */
[----:B------:R-:W-:Y:S02]  /*0300*/  SEL R6, R6, 0xff800000, P1 ;  /* 0xff80000006067807 */ /* 0x000fe40000800000 */
[----:B------:R-:W-:Y:S02]  /*0310*/  FSETP.GT.AND P4, PT, R7, R26, PT ;  /* 0x0000001a0700720b */ /* 0x000fe40003f84000 */
[----:B------:R-:W-:-:S02]  /*0320*/  FSETP.GT.AND P3, PT, R6, R3, PT ;  /* 0x000000030600720b */ /* 0x000fc40003f64000 */
[----:B------:R-:W-:Y:S02]  /*0330*/  FSETP.NAN.AND P6, PT, R7, R7, PT ;  /* 0x000000070700720b */ /* 0x000fe40003fc8000 */
[----:B----4-:R-:W-:Y:S02]  /*0340*/  SEL R10, R13, 0xff800000, P5 ;  /* 0xff8000000d0a7807 */ /* 0x010fe40002800000 */
[----:B------:R-:W-:-:S05]  /*0350*/  SEL R11, R12, 0xff800000, P5 ;  /* 0xff8000000c0b7807 */ /* 0x000fca0002800000 */
[----:B------:R-:W-:Y:S02]  /*0360*/  @!P4 SEL R7, R7, R26, P6 ;  /* 0x0000001a0707c207 */ /* 0x000fe40003000000 */
[C---:B------:R-:W-:Y:S02]  /*0370*/  FSETP.NAN.AND P6, PT, R6.reuse, R6, PT ;  /* 0x000000060600720b */ /* 0x040fe40003fc8000 */
[-C--:B------:R-:W-:Y:S02]  /*0380*/  FSETP.GEU.AND P0, PT, R7, R10.reuse, PT ;  /* 0x0000000a0700720b */ /* 0x080fe40003f0e000 */
[----:B------:R-:W-:Y:S02]  /*0390*/  @!P3 SEL R6, R6, R3, P6 ;  /* 0x000000030606b207 */ /* 0x000fe40003000000 */
[----:B------:R-:W-:Y:S02]  /*03a0*/  CS2R R2, SRZ ;  /* 0x0000000000027805 */ /* 0x000fe4000001ff00 */
[----:B------:R-:W-:-:S02]  /*03b0*/  FSETP.NAN.AND P6, PT, R10, R10, PT ;  /* 0x0000000a0a00720b */ /* 0x000fc40003fc8000 */
[----:B------:R-:W-:-:S04]  /*03c0*/  FSETP.GEU.AND P2, PT, R6, R11, PT ;  /* 0x0000000b0600720b */ /* 0x000fc80003f4e000 */
[----:B------:R-:W-:-:S07]  /*03d0*/  P2R R8, PR, RZ, 0x4 ;  /* 0x00000004ff087803 */ /* 0x000fce0000000000 */
[----:B------:R-:W-:Y:S01]  /*03e0*/  @!P6 SEL R10, R10, R7, !P0 ;  /* 0x000000070a0ae207 */ /* 0x000fe20004000000 */
[----:B------:R-:W-:Y:S01]  /*03f0*/  VIADD R7, R21, 0x980 ;  /* 0x0000098015077836 */ /* 0x000fe20000000000 */
[----:B------:R-:W-:-:S13]  /*0400*/  FSETP.NAN.AND P6, PT, R11, R11, PT ;  /* 0x0000000b0b00720b */ /* 0x000fda0003fc8000 */
[----:B------:R-:W-:Y:S01]  /*0410*/  @!P6 SEL R11, R11, R6, !P2 ;  /* 0x000000060b0be207 */ /* 0x000fe20005000000 */
[----:B------:R-:W-:-:S05]  /*0420*/  IMAD.WIDE R6, R7, 0x4, R4 ;  /* 0x0000000407067825 */ /* 0x000fca00078e0204 */
[----:B------:R-:W2:Y:S02]  /*0430*/  @P1 LDG.E.EL.64 R2, desc[UR8][R6.64] ;  /* 0x0000000806021981 */ /* 0x000ea4000c2e1b00 */
[----:B--2---:R-:W-:Y:S02]  /*0440*/  SEL R13, R3, 0xff800000, P1 ;  /* 0xff800000030d7807 */ /* 0x004fe40000800000 */
[----:B------:R-:W-:Y:S02]  /*0450*/  SEL R12, R2, 0xff800000, P1 ;  /* 0xff800000020c7807 */ /* 0x000fe40000800000 */
[----:B------:R-:W-:Y:S02]  /*0460*/  CS2R R2, SRZ ;  /* 0x0000000000027805 */ /* 0x000fe4000001ff00 */
[-C--:B------:R-:W-:Y:S02]  /*0470*/  FSETP.NAN.AND P6, PT, R13, R13.reuse, PT ;  /* 0x0000000d0d00720b */ /* 0x080fe40003fc8000 */
[----:B------:R-:W-:-:S04]  /*0480*/  FSETP.GEU.AND P2, PT, R10, R13, PT ;  /* 0x0000000d0a00720b */ /* 0x000fc80003f4e000 */
[----:B------:R-:W-:-:S07]  /*0490*/  P2R R9, PR, RZ, 0x4 ;  /* 0x00000004ff097803 */ /* 0x000fce0000000000 */
[----:B------:R-:W-:Y:S02]  /*04a0*/  @!P6 SEL R13, R13, R10, !P2 ;  /* 0x0000000a0d0de207 */ /* 0x000fe40005000000 */
[-C--:B------:R-:W-:Y:S02]  /*04b0*/  FSETP.NAN.AND P6, PT, R12, R12.reuse, PT ;  /* 0x0000000c0c00720b */ /* 0x080fe40003fc8000 */
[----:B------:R-:W-:-:S04]  /*04c0*/  FSETP.GEU.AND P2, PT, R11, R12, PT ;  /* 0x0000000c0b00720b */ /* 0x000fc80003f4e000 */
[----:B------:R-:W-:-:S07]  /*04d0*/  P2R R10, PR, RZ, 0x4 ;  /* 0x00000004ff0a7803 */ /* 0x000fce0000000000 */
[----:B------:R-:W-:Y:S01]  /*04e0*/  @!P6 SEL R12, R12, R11, !P2 ;  /* 0x0000000b0c0ce207 */ /* 0x000fe20005000000 */
[----:B------:R-:W-:Y:S01]  /*04f0*/  VIADD R11, R21, 0xbe0 ;  /* 0x00000be0150b7836 */ /* 0x000fe20000000000 */
[----:B------:R-:W-:-:S03]  /*0500*/  ISETP.NE.AND P2, PT, R25, RZ, PT ;  /* 0x000000ff1900720c */ /* 0x000fc60003f45270 */
        /* <DEDUP_REMOVED lines=8> */
[----:B------:R-:W-:Y:S01]  /*0590*/  @!P1 SEL R28, R28, R13, !P6 ;  /* 0x0000000d1c1c9207 */ /* 0x000fe20007000000 */
[----:B------:R-:W-:Y:S01]  /*05a0*/  VIADD R13, R21, 0xe40 ;  /* 0x00000e40150d7836 */ /* 0x000fe20000000000 */
[-C--:B------:R-:W-:Y:S02]  /*05b0*/  FSETP.NAN.AND P6, PT, R25, R25.reuse, PT ;  /* 0x000000191900720b */ /* 0x080fe40003fc8000 */
[----:B------:R-:W-:Y:S01]  /*05c0*/  FSETP.GEU.AND P1, PT, R12, R25, PT ;  /* 0x000000190c00720b */ /* 0x000fe20003f2e000 */
[----:B------:R-:W-:-:S05]  /*05d0*/  IMAD.WIDE R6, R13, 0x4, R4 ;  /* 0x000000040d067825 */ /* 0x000fca00078e0204 */
[----:B------:R-:W2:Y:S05]  /*05e0*/  @P5 LDG.E.EL.64 R2, desc[UR8][R6.64] ;  /* 0x0000000806025981 */ /* 0x000eaa000c2e1b00 */
[----:B------:R-:W-:Y:S02]  /*05f0*/  @!P6 SEL R25, R25, R12, !P1 ;  /* 0x0000000c1919e207 */ /* 0x000fe40004800000 */
[----:B------:R-:W-:Y:S02]  /*0600*/  LEA R23, R23, 0x2, 0x1 ;  /* 0x0000000217177811 */ /* 0x000fe400078e08ff */
[----:B--2---:R-:W-:Y:S02]  /*0610*/  SEL R15, R3, 0xff800000, P5 ;  /* 0xff800000030f7807 */ /* 0x004fe40002800000 */
[----:B------:R-:W-:-:S02]  /*0620*/  SEL R14, R2, 0xff800000, P5 ;  /* 0xff800000020e7807 */ /* 0x000fc40002800000 */
[-C--:B------:R-:W-:Y:S02]  /*0630*/  FSETP.NAN.AND P5, PT, R15, R15.reuse, PT ;  /* 0x0000000f0f00720b */ /* 0x080fe40003fa8000 */
[----:B------:R-:W-:Y:S02]  /*0640*/  FSETP.GEU.AND P6, PT, R28, R15, PT ;  /* 0x0000000f1c00720b */ /* 0x000fe40003fce000 */
[----:B------:R-:W-:Y:S02]  /*0650*/  SEL R3, RZ, 0x1, P2 ;  /* 0x00000001ff037807 */ /* 0x000fe40001000000 */
[----:B------:R-:W-:-:S07]  /*0660*/  ISETP.GT.AND P2, PT, R16, -0x1, PT ;  /* 0xffffffff1000780c */ /* 0x000fce0003f44270 */
[----:B------:R-:W-:Y:S02]  /*0670*/  @!P5 SEL R15, R15, R28, !P6 ;  /* 0x0000001c0f0fd207 */ /* 0x000fe40007000000 */
[----:B------:R-:W-:-:S04]  /*0680*/  ISETP.GE.AND P5, PT, R18, 0x10, PT ;  /* 0x000000101200780c */ /* 0x000fc80003fa6270 */
[----:B------:R-:W-:Y:S02]  /*0690*/  SEL R2, RZ, 0x1fffe, P5 ;  /* 0x0001fffeff027807 */ /* 0x000fe40002800000 */
[----:B------:R-:W-:Y:S02]  /*06a0*/  SEL R6, RZ, 0x7fff8, !P2 ;  /* 0x0007fff8ff067807 */ /* 0x000fe40005000000 */
[----:B------:R-:W-:Y:S01]  /*06b0*/  ISETP.GE.U32.AND P2, PT, R23, 0x4, PT ;  /* 0x000000041700780c */ /* 0x000fe20003f46070 */
[----:B------:R-:W-:Y:S01]  /*06c0*/  IMAD.IADD R2, R2, 0x1, R3 ;  /* 0x0000000102027824 */ /* 0x000fe200078e0203 */
[----:B------:R-:W-:Y:S02]  /*06d0*/  FSETP.NAN.AND P5, PT, R14, R14, PT ;  /* 0x0000000e0e00720b */ /* 0x000fe40003fa8000 */
[----:B------:R-:W-:Y:S02]  /*06e0*/  SEL R7, RZ, 0x4, P2 ;  /* 0x00000004ff077807 */ /* 0x000fe40001000000 */
[----:B------:R-:W-:-:S02]  /*06f0*/  LOP3.LUT R2, R2, 0x3, RZ, 0xc0, !PT ;  /* 0x0000000302027812 */ /* 0x000fc400078ec0ff */
[----:B------:R-:W-:Y:S02]  /*0700*/  P2R R26, PR, RZ, 0x40 ;  /* 0x00000040ff1a7803 */ /* 0x000fe40000000000 */
[----:B------:R-:W-:Y:S02]  /*0710*/  IADD3 R2, R2, R6, R7 ;  /* 0x0000000602027210 */ /* 0x000fe40007ffe007 */
[----:B------:R-:W-:Y:S02]  /*0720*/  FSETP.GEU.AND P6, PT, R25, R14, PT ;  /* 0x0000000e1900720b */ /* 0x000fe40003fce000 */
[----:B------:R-:W-:Y:S02]  /*0730*/  LOP3.LUT R12, R2, 0xf, RZ, 0xc0, !PT ;  /* 0x0000000f020c7812 */ /* 0x000fe400078ec0ff */
[----:B------:R-:W-:Y:S02]  /*0740*/  @!P5 SEL R14, R14, R25, !P6 ;  /* 0x000000190e0ed207 */ /* 0x000fe40007000000 */
[----:B------:R-:W-:Y:S01]  /*0750*/  ISETP.NE.AND P5, PT, R12, 0xf, PT ;  /* 0x0000000f0c00780c */ /* 0x000fe20003fa5270 */
[----:B------:R-:W-:Y:S01]  /*0760*/  VIADD R7, R21, 0x1300 ;  /* 0x0000130015077836 */ /* 0x000fe20000000000 */
[----:B------:R-:W-:-:S03]  /*0770*/  CS2R R2, SRZ ;  /* 0x0000000000027805 */ /* 0x000fc6000001ff00 */
[----:B------:R-:W-:-:S08]  /*0780*/  IMAD.WIDE R6, R7, 0x4, R4 ;  /* 0x0000000407067825 */ /* 0x000fd000078e0204 */
[----:B------:R-:W2:Y:S01]  /*0790*/  @!P5 LDG.E.EL.64 R2, desc[UR8][R6.64] ;  /* 0x000000080602d981 */ /* 0x000ea2000c2e1b00 */
[----:B------:R-:W-:Y:S02]  /*07a0*/  P2R R13, PR, RZ, 0x40 ;  /* 0x00000040ff0d7803 */ /* 0x000fe40000000000 */
[----:B--2---:R-:W-:-:S04]  /*07b0*/  SEL R12, R3, 0xff800000, !P5 ;  /* 0xff800000030c7807 */ /* 0x004fc80006800000 */
[-C--:B------:R-:W-:Y:S02]  /*07c0*/  FSETP.NAN.AND P2, PT, R12, R12.reuse, PT ;  /* 0x0000000c0c00720b */ /* 0x080fe40003f48000 */
[----:B------:R-:W-:Y:S02]  /*07d0*/  FSETP.GEU.AND P6, PT, R15, R12, PT ;  /* 0x0000000c0f00720b */ /* 0x000fe40003fce000 */
[----:B------:R-:W-:Y:S02]  /*07e0*/  SEL R27, R2, 0xff800000, !P5 ;  /* 0xff800000021b7807 */ /* 0x000fe40006800000 */
[----:B------:R-:W-:-:S07]  /*07f0*/  CS2R R2, SRZ ;  /* 0x0000000000027805 */ /* 0x000fce000001ff00 */
[----:B------:R-:W-:Y:S01]  /*0800*/  @!P2 SEL R12, R12, R15, !P6 ;  /* 0x0000000f0c0ca207 */ /* 0x000fe20007000000 */
[----:B------:R-:W-:-:S04]  /*0810*/  VIADD R15, R21, 0x1560 ;  /* 0x00001560150f7836 */ /* 0x000fc80000000000 */
[----:B------:R-:W-:-:S05]  /*0820*/  IMAD.WIDE R6, R15, 0x4, R4 ;  /* 0x000000040f067825 */ /* 0x000fca00078e0204 */
[----:B------:R-:W2:Y:S01]  /*0830*/  @!P5 LDG.E.EL.64 R2, desc[UR8][R6.64] ;  /* 0x000000080602d981 */ /* 0x000ea2000c2e1b00 */
[----:B------:R-:W-:Y:S02]  /*0840*/  P2R R16, PR, RZ, 0x40 ;  /* 0x00000040ff107803 */ /* 0x000fe40000000000 */
[-C--:B------:R-:W-:Y:S02]  /*0850*/  FSETP.NAN.AND P6, PT, R27, R27.reuse, PT ;  /* 0x0000001b1b00720b */ /* 0x080fe40003fc8000 */
[----:B------:R-:W-:-:S11]  /*0860*/  FSETP.GEU.AND P2, PT, R14, R27, PT ;  /* 0x0000001b0e00720b */ /* 0x000fd60003f4e000 */
[----:B------:R-:W-:Y:S02]  /*0870*/  @!P6 SEL R27, R27, R14, !P2 ;  /* 0x0000000e1b1be207 */ /* 0x000fe40005000000 */
[----:B------:R-:W-:Y:S01]  /*0880*/  LOP3.LUT R22, R23, R22, RZ, 0xfc, !PT ;  /* 0x0000001617167212 */ /* 0x000fe200078efcff */
[----:B------:R-:W-:-:S04]  /*0890*/  VIADD R21, R21, 0x17c0 ;  /* 0x000017c015157836 */ /* 0x000fc80000000000 */
[----:B------:R-:W-:Y:S01]  /*08a0*/  IMAD.WIDE R4, R21, 0x4, R4 ;  /* 0x0000000415047825 */ /* 0x000fe200078e0204 */
[----:B--2---:R-:W-:Y:S02]  /*08b0*/  SEL R15, R3, 0xff800000, !P5 ;  /* 0xff800000030f7807 */ /* 0x004fe40006800000 */
[----:B------:R-:W-:Y:S02]  /*08c0*/  SEL R14, R2, 0xff800000, !P5 ;  /* 0xff800000020e7807 */ /* 0x000fe40006800000 */
[-C--:B------:R-:W-:Y:S02]  /*08d0*/  FSETP.NAN.AND P6, PT, R15, R15.reuse, PT ;  /* 0x0000000f0f00720b */ /* 0x080fe40003fc8000 */
[----:B------:R-:W-:Y:S02]  /*08e0*/  SEL R3, RZ, 0x1, !P3 ;  /* 0x00000001ff037807 */ /* 0x000fe40005800000 */
[----:B------:R-:W-:Y:S02]  /*08f0*/  FSETP.NAN.AND P3, PT, R14, R14, PT ;  /* 0x0000000e0e00720b */ /* 0x000fe40003f68000 */
[----:B------:R-:W-:-:S02]  /*0900*/  FSETP.GEU.AND P5, PT, R12, R15, PT ;  /* 0x0000000f0c00720b */ /* 0x000fc40003fae000 */
[----:B------:R-:W-:Y:S02]  /*0910*/  SEL R2, RZ, 0x1, !P4 ;  /* 0x00000001ff027807 */ /* 0x000fe40006000000 */
[----:B------:R-:W-:-:S03]  /*0920*/  FSETP.GEU.AND P4, PT, R27, R14, PT ;  /* 0x0000000e1b00720b */ /* 0x000fc60003f8e000 */
[----:B------:R-:W-:Y:S02]  /*0930*/  @!P6 SEL R15, R15, R12, !P5 ;  /* 0x0000000c0f0fe207 */ /* 0x000fe40006800000 */
[----:B------:R-:W-:Y:S02]  /*0940*/  ISETP.NE.AND P6, PT, R10, RZ, PT ;  /* 0x000000ff0a00720c */ /* 0x000fe40003fc5270 */
[----:B------:R-:W-:Y:S02]  /*0950*/  @!P3 SEL R14, R14, R27, !P4 ;  /* 0x0000001b0e0eb207 */ /* 0x000fe40006000000 */
[----:B------:R-:W-:Y:S02]  /*0960*/  ISETP.NE.AND P3, PT, R8, RZ, PT ;  /* 0x000000ff0800720c */ /* 0x000fe40003f65270 */
[----:B------:R-:W-:Y:S02]  /*0970*/  SEL R10, R2, 0x2, P0 ;  /* 0x00000002020a7807 */ /* 0x000fe40000000000 */
[----:B------:R-:W-:-:S02]  /*0980*/  ISETP.NE.AND P0, PT, R24, RZ, PT ;  /* 0x000000ff1800720c */ /* 0x000fc40003f05270 */
[----:B------:R-:W-:Y:S02]  /*0990*/  SEL R8, R3, 0x2, P3 ;  /* 0x0000000203087807 */ /* 0x000fe40001800000 */
[----:B------:R-:W-:Y:S02]  /*09a0*/  ISETP.LT.U32.AND P3, PT, R22, 0x4, P0 ;  /* 0x000000041600780c */ /* 0x000fe40000761070 */
[----:B------:R-:W-:-:S11]  /*09b0*/  CS2R R2, SRZ ;  /* 0x0000000000027805 */ /* 0x000fd6000001ff00 */
[----:B------:R1:W2:Y:S01]  /*09c0*/  @P3 LDG.E.EL.64 R2, desc[UR8][R4.64] ;  /* 0x0000000804023981 */ /* 0x0002a2000c2e1b00 */
[----:B------:R-:W3:Y:S01]  /*09d0*/  S2UR UR7, SR_CgaCtaId ;  /* 0x00000000000779c3 */ /* 0x000ee20000008800 */
[----:B------:R-:W-:Y:S01]  /*09e0*/  SEL R8, R8, 0x3, P6 ;  /* 0x0000000308087807 */ /* 0x000fe20003000000 */
[----:B------:R-:W-:Y:S02]  /*09f0*/  UMOV UR6, 0x400 ;  /* 0x0000040000067882 */ /* 0x000fe40000000000 */
[----:B---3--:R-:W-:Y:S01]  /*0a00*/  UPRMT UR6, UR7, 0x654, UR6 ;  /* 0x0000065407067896 */ /* 0x008fe20008000006 */
[----:B-1----:R-:W-:-:S05]  /*0a10*/  IMAD.SHL.U32 R5, R20, 0x8, RZ ;  /* 0x0000000814057824 */ /* 0x002fca00078e00ff */
[----:B------:R-:W-:Y:S02]  /*0a20*/  LOP3.LUT R5, R5, 0x3f8, RZ, 0xc0, !PT ;  /* 0x000003f805057812 */ /* 0x000fe400078ec0ff */
[----:B------:R-:W-:-:S04]  /*0a30*/  LOP3.LUT R17, R17, UR4, RZ, 0xfc, !PT ;  /* 0x0000000411117c12 */ /* 0x000fc8000f8efcff */
[----:B------:R-:W-:Y:S02]  /*0a40*/  SHF.R.S32.HI R12, RZ, 0x1f, R17 ;  /* 0x0000001fff0c7819 */ /* 0x000fe40000011411 */
[----:B------:R-:W-:Y:S02]  /*0a50*/  P2R R25, PR, RZ, 0x4 ;  /* 0x00000004ff197803 */ /* 0x000fe40000000000 */
[----:B------:R-:W-:Y:S02]  /*0a60*/  ISETP.NE.AND P2, PT, R26, RZ, PT ;  /* 0x000000ff1a00720c */ /* 0x000fe40003f45270 */
[----:B------:R-:W-:Y:S02]  /*0a70*/  LEA.HI R12, R12, R17, RZ, 0x2 ;  /* 0x000000110c0c7211 */ /* 0x000fe400078f10ff */
[----:B------:R-:W-:Y:S01]  /*0a80*/  LOP3.LUT R0, R0, UR5, RZ, 0xfc, !PT ;  /* 0x0000000500007c12 */ /* 0x000fe2000f8efcff */
[----:B------:R-:W-:Y:S01]  /*0a90*/  IMAD R18, R18, 0x260, R19 ;  /* 0x0000026012127824 */ /* 0x000fe200078e0213 */
[----:B------:R-:W-:Y:S01]  /*0aa0*/  ULDC.64 UR4, c[0x0][0x220] ;  /* 0x0000880000047ab9 */ /* 0x000fe20000000a00 */
[----:B--2---:R-:W-:-:S04]  /*0ab0*/  SEL R7, R2, 0xff800000, P3 ;  /* 0xff80000002077807 */ /* 0x004fc80001800000 */
[-C--:B------:R-:W-:Y:S02]  /*0ac0*/  FSETP.NAN.AND P6, PT, R7, R7.reuse, PT ;  /* 0x000000070700720b */ /* 0x080fe40003fc8000 */
[----:B------:R-:W-:Y:S01]  /*0ad0*/  SEL R6, R3, 0xff800000, P3 ;  /* 0xff80000003067807 */ /* 0x000fe20001800000 */
[----:B------:R-:W-:Y:S01]  /*0ae0*/  IMAD.SHL.U32 R2, R20, 0x20, RZ ;  /* 0x0000002014027824 */ /* 0x000fe200078e00ff */
[----:B------:R-:W-:Y:S02]  /*0af0*/  ISETP.NE.AND P3, PT, R9, RZ, PT ;  /* 0x000000ff0900720c */ /* 0x000fe40003f65270 */
[----:B------:R-:W-:Y:S02]  /*0b00*/  SHF.R.U32.HI R3, RZ, 0x3, R20 ;  /* 0x00000003ff037819 */ /* 0x000fe40000011614 */
[----:B------:R-:W-:Y:S02]  /*0b10*/  SEL R10, R10, 0x3, P3 ;  /* 0x000000030a0a7807 */ /* 0x000fe40001800000 */
[----:B------:R-:W-:-:S02]  /*0b20*/  FSETP.GEU.AND P3, PT, R14, R7, PT ;  /* 0x000000070e00720b */ /* 0x000fc40003f6e000 */
[----:B------:R-:W-:Y:S02]  /*0b30*/  SEL R9, R8, 0x4, P1 ;  /* 0x0000000408097807 */ /* 0x000fe40000800000 */
[----:B------:R-:W-:Y:S02]  /*0b40*/  FSETP.NAN.AND P1, PT, R6, R6, PT ;  /* 0x000000060600720b */ /* 0x000fe40003f28000 */
[----:B------:R-:W-:Y:S02]  /*0b50*/  LOP3.LUT R2, R2, 0xe0, RZ, 0xc0, !PT ;  /* 0x000000e002027812 */ /* 0x000fe400078ec0ff */
[----:B------:R-:W-:Y:S02]  /*0b60*/  SGXT.U32 R3, R3, 0x4 ;  /* 0x000000040303781a */ /* 0x000fe40000000000 */
[----:B------:R-:W-:Y:S02]  /*0b70*/  @!P6 SEL R7, R7, R14, !P3 ;  /* 0x0000000e0707e207 */ /* 0x000fe40005800000 */
[----:B------:R-:W-:-:S02]  /*0b80*/  ISETP.NE.AND P6, PT, R11, RZ, PT ;  /* 0x000000ff0b00720c */ /* 0x000fc40003fc5270 */
[C---:B------:R-:W-:Y:S02]  /*0b90*/  LOP3.LUT R4, R2.reuse, 0x10, RZ, 0xfc, !PT ;  /* 0x0000001002047812 */ /* 0x040fe400078efcff */
[C---:B------:R-:W-:Y:S02]  /*0ba0*/  LOP3.LUT R3, R2.reuse, R3, RZ, 0xfc, !PT ;  /* 0x0000000302037212 */ /* 0x040fe400078efcff */
[----:B------:R-:W-:Y:S02]  /*0bb0*/  LEA.HI R2, R2, UR6, RZ, 0x1f ;  /* 0x0000000602027c11 */ /* 0x000fe4000f8ff8ff */
[----:B------:R-:W-:Y:S02]  /*0bc0*/  SEL R8, R10, 0x4, P6 ;  /* 0x000000040a087807 */ /* 0x000fe40003000000 */
[----:B------:R-:W-:Y:S02]  /*0bd0*/  LEA.HI R4, R4, UR6, RZ, 0x1f ;  /* 0x0000000604047c11 */ /* 0x000fe4000f8ff8ff */
[----:B------:R-:W-:Y:S01]  /*0be0*/  FSETP.GEU.AND P6, PT, R15, R6, PT ;  /* 0x000000060f00720b */ /* 0x000fe20003fce000 */
[----:B------:R-:W-:-:S02]  /*0bf0*/  IMAD R10, R3, 0x4, R2 ;  /* 0x00000004030a7824 */ /* 0x000fc400078e0202 */
[----:B------:R-:W-:Y:S01]  /*0c00*/  IMAD R11, R3, 0x4, R4 ;  /* 0x00000004030b7824 */ /* 0x000fe200078e0204 */
[----:B------:R-:W-:Y:S02]  /*0c10*/  @!P1 SEL R6, R6, R15, !P6 ;  /* 0x0000000f06069207 */ /* 0x000fe40007000000 */
[----:B------:R1:W-:Y:S04]  /*0c20*/  STS [R10], R7 ;  /* 0x000000070a007388 */ /* 0x0003e80000000800 */
[----:B------:R2:W-:Y:S01]  /*0c30*/  STS [R11+0x40], R6 ;  /* 0x000040060b007388 */ /* 0x0005e20000000800 */
[----:B------:R-:W-:-:S04]  /*0c40*/  LOP3.LUT R20, R20, 0x78, RZ, 0xc0, !PT ;  /* 0x0000007814147812 */ /* 0x000fc800078ec0ff */
[----:B------:R-:W-:Y:S01]  /*0c50*/  IADD3 R2, R5, UR6, R20 ;  /* 0x0000000605027c10 */ /* 0x000fe2000fffe014 */
[----:B------:R-:W-:Y:S01]  /*0c60*/  BAR.SYNC.DEFER_BLOCKING 0x0 ;  /* 0x0000000000007b1d */ /* 0x000fe20000010000 */
[----:B------:R-:W-:-:S07]  /*0c70*/  ISETP.NE.AND P1, PT, R13, RZ, PT ;  /* 0x000000ff0d00720c */ /* 0x000fce0003f25270 */
[----:B------:R-:W3:Y:S01]  /*0c80*/  LDC.64 R4, c[0x0][0x218] ;  /* 0x00008600ff047b82 */ /* 0x000ee20000000a00 */
[----:B------:R-:W-:Y:S01]  /*0c90*/  SEL R8, R8, 0x5, P2 ;  /* 0x0000000508087807 */ /* 0x000fe20001000000 */
[----:B------:R-:W4:Y:S01]  /*0ca0*/  LDS.64 R2, [R2] ;  /* 0x0000000002027984 */ /* 0x000f220000000a00 */
[----:B------:R-:W-:Y:S02]  /*0cb0*/  LOP3.LUT R14, R12, 0xfffffffc, RZ, 0xc0, !PT ;  /* 0xfffffffc0c0e7812 */ /* 0x000fe400078ec0ff */
[----:B------:R-:W-:Y:S02]  /*0cc0*/  ISETP.NE.AND P2, PT, R25, RZ, PT ;  /* 0x000000ff1900720c */ /* 0x000fe40003f45270 */
[----:B------:R-:W-:Y:S01]  /*0cd0*/  SEL R9, R9, 0x5, P1 ;  /* 0x0000000509097807 */ /* 0x000fe20000800000 */
[----:B------:R-:W-:Y:S01]  /*0ce0*/  IMAD.IADD R13, R17, 0x1, -R14 ;  /* 0x00000001110d7824 */ /* 0x000fe200078e0a0e */
[----:B------:R-:W-:Y:S02]  /*0cf0*/  ISETP.GE.AND P1, PT, R0, 0x260, PT ;  /* 0x000002600000780c */ /* 0x000fe40003f26270 */
[----:B------:R-:W-:-:S02]  /*0d00*/  SEL R9, R9, 0x6, P2 ;  /* 0x0000000609097807 */ /* 0x000fc40001000000 */
[----:B------:R-:W-:Y:S01]  /*0d10*/  ISETP.NE.AND P2, PT, R16, RZ, PT ;  /* 0x000000ff1000720c */ /* 0x000fe20003f45270 */
[----:B------:R-:W-:Y:S01]  /*0d20*/  IMAD R0, R0, 0x4, R13 ;  /* 0x0000000400007824 */ /* 0x000fe200078e020d */
[----:B-1----:R-:W-:Y:S02]  /*0d30*/  SHF.R.S32.HI R7, RZ, 0x2, R12 ;  /* 0x00000002ff077819 */ /* 0x002fe4000001140c */
[----:B------:R-:W-:Y:S02]  /*0d40*/  SEL R8, R8, 0x6, P2 ;  /* 0x0000000608087807 */ /* 0x000fe40001000000 */
[----:B------:R-:W-:Y:S02]  /*0d50*/  SEL R9, R9, 0x7, P4 ;  /* 0x0000000709097807 */ /* 0x000fe40002000000 */
[----:B------:R-:W-:Y:S01]  /*0d60*/  ISETP.LT.AND P1, PT, R17, 0x10, !P1 ;  /* 0x000000101100780c */ /* 0x000fe20004f21270 */
[----:B------:R-:W-:Y:S01]  /*0d70*/  IMAD R7, R7, 0x1080, R0 ;  /* 0x0000108007077824 */ /* 0x000fe200078e0200 */
[----:B------:R-:W-:-:S02]  /*0d80*/  SEL R8, R8, 0x7, P5 ;  /* 0x0000000708087807 */ /* 0x000fc40002800000 */
[----:B------:R-:W-:Y:S01]  /*0d90*/  SEL R0, R9, 0x8, P3 ;  /* 0x0000000809007807 */ /* 0x000fe20001800000 */
[----:B---3--:R-:W-:Y:S01]  /*0da0*/  IMAD.WIDE R4, R7, 0x4, R4 ;  /* 0x0000000407047825 */ /* 0x008fe200078e0204 */
[----:B------:R-:W-:Y:S02]  /*0db0*/  SEL R7, R8, 0x8, P6 ;  /* 0x0000000808077807 */ /* 0x000fe40003000000 */
[----:B------:R-:W-:Y:S02]  /*0dc0*/  LOP3.LUT R0, R0, 0xff, RZ, 0xc0, !PT ;  /* 0x000000ff00007812 */ /* 0x000fe400078ec0ff */
[----:B--2---:R-:W-:-:S03]  /*0dd0*/  IADD3 R6, P2, R18, UR4, RZ ;  /* 0x0000000412067c10 */ /* 0x004fc6000ff5e0ff */
[----:B------:R-:W-:Y:S01]  /*0de0*/  IMAD R9, R7, 0x100, R0 ;  /* 0x0000010007097824 */ /* 0x000fe200078e0200 */
[----:B------:R-:W-:Y:S01]  /*0df0*/  LEA.HI.X.SX32 R7, R18, UR5, 0x1, P2 ;  /* 0x0000000512077c11 */ /* 0x000fe200090f0eff */
[----:B----4-:R1:W-:Y:S01]  /*0e00*/  @P1 STG.E.64 desc[UR8][R4.64], R2 ;  /* 0x0000000204001986 */ /* 0x0103e2000c101b08 */
[----:B------:R-:W-:Y:S07]  /*0e10*/  @!P0 EXIT ;  /* 0x000000000000894d */ /* 0x000fee0003800000 */
[----:B------:R-:W-:Y:S01]  /*0e20*/  STG.E.U16 desc[UR8][R6.64], R9 ;  /* 0x0000000906007986 */ /* 0x000fe2000c101508 */
[----:B------:R-:W-:Y:S05]  /*0e30*/  EXIT ;  /* 0x000000000000794d */ /* 0x000fea0003800000 */
.L_x_0:
[----:B------:R-:W-:-:S00]  /*0e40*/  BRA `(.L_x_0) ;  /* 0xfffffffc00fc7947 */ /* 0x000fc0000383ffff */
[----:B------:R-:W-:-:S00]  /*0e50*/  NOP ;  /* 0x0000000000007918 */ /* 0x000fc00000000000 */
        /* <DEDUP_REMOVED lines=10> */
.L_x_1:


//--------------------- .nv.shared.triton_poi_fused_max_pool2d_with_indices_57 --------------------------
	.section	.nv.shared.triton_poi_fused_max_pool2d_with_indices_57,"aw",@nobits
	.sectionflags	@""
	.align	16
	.zero		1024


//--------------------- .nv.constant0.triton_poi_fused_max_pool2d_with_indices_57 --------------------------
	.section	.nv.constant0.triton_poi_fused_max_pool2d_with_indices_57,"a",@progbits
	.sectionflags	@""
	.align	4
.nv.constant0.triton_poi_fused_max_pool2d_with_indices_57:
	.zero		560
